	.headerflags	@"EF_CUDA_TEXMODE_UNIFIED EF_CUDA_64BIT_ADDRESS EF_CUDA_ACCELERATORS EF_CUDA_SM90 EF_CUDA_VIRTUAL_SM(EF_CUDA_SM90)"
	.elftype	@"ET_EXEC"


//--------------------- .nv.info                  --------------------------
	.section	.nv.info,"",@"SHT_CUDA_INFO"
	.align	4


	//----- nvinfo : EIATTR_REGCOUNT
	.align		4
        /*0000*/ 	.byte	0x04, 0x2f
        /*0002*/ 	.short	(.L_3 - .L_2)
	.align		4
.L_2:
        /*0004*/ 	.word	index@(triton_poi_fused__native_batch_norm_legit_no_training_relu_7)
        /*0008*/ 	.word	0x00000020


	//----- nvinfo : EIATTR_MIN_STACK_SIZE
	.align		4
.L_3:
        /*000c*/ 	.byte	0x04, 0x12
        /*000e*/ 	.short	(.L_5 - .L_4)
	.align		4
.L_4:
        /*0010*/ 	.word	index@(triton_poi_fused__native_batch_norm_legit_no_training_relu_7)
        /*0014*/ 	.word	0x00000000


	//----- nvinfo : EIATTR_FRAME_SIZE
	.align		4
.L_5:
        /*0018*/ 	.byte	0x04, 0x11
        /*001a*/ 	.short	(.L_7 - .L_6)
	.align		4
.L_6:
        /*001c*/ 	.word	index@(triton_poi_fused__native_batch_norm_legit_no_training_relu_7)
        /*0020*/ 	.word	0x00000000


	//----- nvinfo : EIATTR_MIN_STACK_SIZE
	.align		4
.L_7:
        /*0024*/ 	.byte	0x04, 0x12
        /*0026*/ 	.short	(.L_9 - .L_8)
	.align		4
.L_8:
        /*0028*/ 	.word	index@(triton_poi_fused__native_batch_norm_legit_no_training_relu_7)
        /*002c*/ 	.word	0x00000000
.L_9:


//--------------------- .nv.info.triton_poi_fused__native_batch_norm_legit_no_training_relu_7 --------------------------
	.section	.nv.info.triton_poi_fused__native_batch_norm_legit_no_training_relu_7,"",@"SHT_CUDA_INFO"
	.sectionflags	@""
	.align	4


	//----- nvinfo : EIATTR_CUDA_API_VERSION
	.align		4
        /*0000*/ 	.byte	0x04, 0x37
        /*0002*/ 	.short	(.L_11 - .L_10)
.L_10:
        /*0004*/ 	.word	0x0000007c


	//----- nvinfo : EIATTR_KPARAM_INFO
	.align		4
.L_11:
        /*0008*/ 	.byte	0x04, 0x17
        /*000a*/ 	.short	(.L_13 - .L_12)
.L_12:
        /*000c*/ 	.word	0x00000000
        /*0010*/ 	.short	0x0007
        /*0012*/ 	.short	0x0034
        /*0014*/ 	.byte	0x00, 0xf0, 0x11, 0x00


	//----- nvinfo : EIATTR_KPARAM_INFO
	.align		4
.L_13:
        /*0018*/ 	.byte	0x04, 0x17
        /*001a*/ 	.short	(.L_15 - .L_14)
.L_14:
        /*001c*/ 	.word	0x00000000
        /*0020*/ 	.short	0x0006
        /*0022*/ 	.short	0x0030
        /*0024*/ 	.byte	0x00, 0xf0, 0x11, 0x00


	//----- nvinfo : EIATTR_KPARAM_INFO
	.align		4
.L_15:
        /*0028*/ 	.byte	0x04, 0x17
        /*002a*/ 	.short	(.L_17 - .L_16)
.L_16:
        /*002c*/ 	.word	0x00000000
        /*0030*/ 	.short	0x0005
        /*0032*/ 	.short	0x0028
        /*0034*/ 	.byte	0x00, 0xf4, 0x21, 0x00


	//----- nvinfo : EIATTR_KPARAM_INFO
	.align		4
.L_17:
        /*0038*/ 	.byte	0x04, 0x17
        /*003a*/ 	.short	(.L_19 - .L_18)
.L_18:
        /*003c*/ 	.word	0x00000000
        /*0040*/ 	.short	0x0004
        /*0042*/ 	.short	0x0020
        /*0044*/ 	.byte	0x00, 0xf4, 0x21, 0x00


	//----- nvinfo : EIATTR_KPARAM_INFO
	.align		4
.L_19:
        /*0048*/ 	.byte	0x04, 0x17
        /*004a*/ 	.short	(.L_21 - .L_20)
.L_20:
        /*004c*/ 	.word	0x00000000
        /*0050*/ 	.short	0x0003
        /*0052*/ 	.short	0x0018
        /*0054*/ 	.byte	0x00, 0xf4, 0x21, 0x00


	//----- nvinfo : EIATTR_KPARAM_INFO
	.align		4
.L_21:
        /*0058*/ 	.byte	0x04, 0x17
        /*005a*/ 	.short	(.L_23 - .L_22)
.L_22:
        /*005c*/ 	.word	0x00000000
        /*0060*/ 	.short	0x0002
        /*0062*/ 	.short	0x0010
        /*0064*/ 	.byte	0x00, 0xf4, 0x21, 0x00


	//----- nvinfo : EIATTR_KPARAM_INFO
	.align		4
.L_23:
        /*0068*/ 	.byte	0x04, 0x17
        /*006a*/ 	.short	(.L_25 - .L_24)
.L_24:
        /*006c*/ 	.word	0x00000000
        /*0070*/ 	.short	0x0001
        /*0072*/ 	.short	0x0008
        /*0074*/ 	.byte	0x00, 0xf4, 0x21, 0x00


	//----- nvinfo : EIATTR_KPARAM_INFO
	.align		4
.L_25:
        /*0078*/ 	.byte	0x04, 0x17
        /*007a*/ 	.short	(.L_27 - .L_26)
.L_26:
        /*007c*/ 	.word	0x00000000
        /*0080*/ 	.short	0x0000
        /*0082*/ 	.short	0x0000
        /*0084*/ 	.byte	0x00, 0xf4, 0x21, 0x00


	//----- nvinfo : EIATTR_SPARSE_MMA_MASK
	.align		4
.L_27:
        /*0088*/ 	.byte	0x03, 0x50
        /*008a*/ 	.short	0x0000


	//----- nvinfo : EIATTR_MAXREG_COUNT
	.align		4
        /*008c*/ 	.byte	0x03, 0x1b
        /*008e*/ 	.short	0x00ff


	//----- nvinfo : EIATTR_EXIT_INSTR_OFFSETS
	.align		4
        /*0090*/ 	.byte	0x04, 0x1c
        /*0092*/ 	.short	(.L_29 - .L_28)


	//   ....[0]....
.L_28:
        /*0094*/ 	.word	0x000011e0


	//   ....[1]....
        /*0098*/ 	.word	0x00001280


	//----- nvinfo : EIATTR_REQNTID
	.align		4
.L_29:
        /*009c*/ 	.byte	0x04, 0x10
        /*009e*/ 	.short	(.L_31 - .L_30)
.L_30:
        /*00a0*/ 	.word	0x00000080
        /*00a4*/ 	.word	0x00000001
        /*00a8*/ 	.word	0x00000001


	//----- nvinfo : EIATTR_CBANK_PARAM_SIZE
	.align		4
.L_31:
        /*00ac*/ 	.byte	0x03, 0x19
        /*00ae*/ 	.short	0x0038


	//----- nvinfo : EIATTR_PARAM_CBANK
	.align		4
        /*00b0*/ 	.byte	0x04, 0x0a
        /*00b2*/ 	.short	(.L_33 - .L_32)
	.align		4
.L_32:
        /*00b4*/ 	.word	index@(.nv.constant0.triton_poi_fused__native_batch_norm_legit_no_training_relu_7)
        /*00b8*/ 	.short	0x0210
        /*00ba*/ 	.short	0x0038


	//----- nvinfo : EIATTR_SW_WAR
	.align		4
.L_33:
        /*00bc*/ 	.byte	0x04, 0x36
        /*00be*/ 	.short	(.L_35 - .L_34)
.L_34:
        /*00c0*/ 	.word	0x00000008
.L_35:


//--------------------- .nv.callgraph             --------------------------
	.section	.nv.callgraph,"",@"SHT_CUDA_CALLGRAPH"
	.align	4
	.sectionentsize	8
	.align		4
        /*0000*/ 	.word	0x00000000
	.align		4
        /*0004*/ 	.word	0xffffffff
	.align		4
        /*0008*/ 	.word	0x00000000
	.align		4
        /*000c*/ 	.word	0xfffffffe
	.align		4
        /*0010*/ 	.word	0x00000000
	.align		4
        /*0014*/ 	.word	0xfffffffd
	.align		4
        /*0018*/ 	.word	0x00000000
	.align		4
        /*001c*/ 	.word	0xfffffffc


//--------------------- .nv.constant4             --------------------------
	.section	.nv.constant4,"a",@progbits
	.align	8
	.align		8
.nv.constant4:
        /*0000*/ 	.dword	_$_str
	.align		8
        /*0008*/ 	.dword	_$_str_$_2


//--------------------- .text.triton_poi_fused__native_batch_norm_legit_no_training_relu_7 --------------------------
	.section	.text.triton_poi_fused__native_batch_norm_legit_no_training_relu_7,"ax",@progbits
	.sectionflags	@"SHF_BARRIERS=1"
	.align	128
        .global         triton_poi_fused__native_batch_norm_legit_no_training_relu_7
        .type           triton_poi_fused__native_batch_norm_legit_no_training_relu_7,@function
        .size           triton_poi_fused__native_batch_norm_legit_no_training_relu_7,(.L_x_1 - triton_poi_fused__native_batch_norm_legit_no_training_relu_7)
        .other          triton_poi_fused__native_batch_norm_legit_no_training_relu_7,@"STO_CUDA_ENTRY STV_DEFAULT"
triton_poi_fused__native_batch_norm_legit_no_training_relu_7:
.text.triton_poi_fused__native_batch_norm_legit_no_training_relu_7:
[----:B------:R-:W0:Y:S01]  /*0000*/  LDC R1, c[0x0][0x28] ;  /* 0x00000a00ff017b82 */ /* 0x000e220000000800 */
[----:B------:R-:W1:Y:S07]  /*0010*/  S2R R2, SR_CTAID.Y ;  /* 0x0000000000027919 */ /* 0x000e6e0000002600 */
[----:B------:R-:W2:Y:S01]  /*0020*/  LDC.64 R10, c[0x0][0x220] ;  /* 0x00008800ff0a7b82 */ /* 0x000ea20000000a00 */
[----:B------:R-:W-:Y:S01]  /*0030*/  CS2R R6, SRZ ;  /* 0x0000000000067805 */ /* 0x000fe2000001ff00 */
[----:B------:R-:W-:Y:S01]  /*0040*/  ULDC.64 UR6, c[0x0][0x208] ;  /* 0x0000820000067ab9 */ /* 0x000fe20000000a00 */
[----:B------:R-:W3:Y:S01]  /*0050*/  S2R R0, SR_TID.X ;  /* 0x0000000000007919 */ /* 0x000ee20000002100 */
[----:B------:R-:W4:Y:S04]  /*0060*/  S2R R8, SR_CTAID.X ;  /* 0x0000000000087919 */ /* 0x000f280000002500 */
[----:B------:R-:W5:Y:S08]  /*0070*/  LDC.64 R24, c[0x0][0x210] ;  /* 0x00008400ff187b82 */ /* 0x000f700000000a00 */
[----:B------:R-:W4:Y:S01]  /*0080*/  LDC.64 R20, c[0x0][0x218] ;  /* 0x00008600ff147b82 */ /* 0x000f220000000a00 */
[----:B-1----:R-:W-:-:S02]  /*0090*/  IMAD.SHL.U32 R2, R2, 0x20, RZ ;  /* 0x0000002002027824 */ /* 0x002fc400078e00ff */
[----:B---3--:R-:W-:-:S05]  /*00a0*/  IMAD.SHL.U32 R3, R0, 0x4, RZ ;  /* 0x0000000400037824 */ /* 0x008fca00078e00ff */
[----:B------:R-:W-:-:S04]  /*00b0*/  LOP3.LUT R3, R2, 0x1c, R3, 0xf8, !PT ;  /* 0x0000001c02037812 */ /* 0x000fc800078ef803 */
[C---:B------:R-:W-:Y:S01]  /*00c0*/  ISETP.GE.AND P2, PT, R3.reuse, 0x600, PT ;  /* 0x000006000300780c */ /* 0x040fe20003f46270 */
[----:B------:R-:W-:-:S05]  /*00d0*/  IMAD.HI R4, R3, 0x2aaaaaab, RZ ;  /* 0x2aaaaaab03047827 */ /* 0x000fca00078e02ff */
[----:B------:R-:W-:-:S04]  /*00e0*/  SHF.R.U32.HI R5, RZ, 0x1f, R4 ;  /* 0x0000001fff057819 */ /* 0x000fc80000011604 */
[----:B------:R-:W-:Y:S02]  /*00f0*/  LEA.HI.SX32 R14, R4, R5, 0x1a ;  /* 0x00000005040e7211 */ /* 0x000fe400078fd2ff */
[----:B------:R-:W-:-:S03]  /*0100*/  CS2R R4, SRZ ;  /* 0x0000000000047805 */ /* 0x000fc6000001ff00 */
[----:B------:R-:W-:-:S04]  /*0110*/  IMAD R23, R14, -0x180, R3 ;  /* 0xfffffe800e177824 */ /* 0x000fc800078e0203 */
[----:B--2---:R-:W-:-:S05]  /*0120*/  IMAD.WIDE R10, R23, 0x4, R10 ;  /* 0x00000004170a7825 */ /* 0x004fca00078e020a */
[----:B------:R1:W2:Y:S01]  /*0130*/  @!P2 LDG.E.EL.128 R4, desc[UR6][R10.64] ;  /* 0x000000060a04a981 */ /* 0x0002a2000c2e1d00 */
[----:B------:R-:W-:Y:S01]  /*0140*/  SHF.R.U32.HI R12, RZ, 0x3, R0 ;  /* 0x00000003ff0c7819 */ /* 0x000fe20000011600 */
[----:B----4-:R-:W-:Y:S02]  /*0150*/  IMAD.SHL.U32 R3, R8, 0x20, RZ ;  /* 0x0000002008037824 */ /* 0x010fe400078e00ff */
[----:B------:R-:W-:Y:S01]  /*0160*/  IMAD R9, R14, 0x5a180, R23 ;  /* 0x0005a1800e097824 */ /* 0x000fe200078e0217 */
[----:B------:R-:W-:-:S04]  /*0170*/  SGXT.U32 R12, R12, 0x4 ;  /* 0x000000040c0c781a */ /* 0x000fc80000000000 */
[----:B------:R-:W-:Y:S02]  /*0180*/  LOP3.LUT R8, R3, R12, RZ, 0xfc, !PT ;  /* 0x0000000c03087212 */ /* 0x000fe400078efcff */
[----:B-1----:R-:W-:Y:S02]  /*0190*/  CS2R R10, SRZ ;  /* 0x00000000000a7805 */ /* 0x002fe4000001ff00 */
[----:B------:R-:W-:Y:S02]  /*01a0*/  LOP3.LUT R12, R3, 0x10, R12, 0xfe, !PT ;  /* 0x00000010030c7812 */ /* 0x000fe400078efe0c */
[C---:B------:R-:W-:Y:S01]  /*01b0*/  ISETP.LT.AND P0, PT, R8.reuse, 0x3c1, !P2 ;  /* 0x000003c10800780c */ /* 0x040fe20005701270 */
[----:B------:R-:W-:Y:S01]  /*01c0*/  IMAD R27, R8, 0x180, R9 ;  /* 0x00000180081b7824 */ /* 0x000fe200078e0209 */
[----:B------:R-:W-:Y:S02]  /*01d0*/  ISETP.LT.AND P1, PT, R12, 0x3c1, !P2 ;  /* 0x000003c10c00780c */ /* 0x000fe40005721270 */
[----:B------:R-:W-:Y:S01]  /*01e0*/  CS2R R8, SRZ ;  /* 0x0000000000087805 */ /* 0x000fe2000001ff00 */
[----:B------:R-:W-:-:S02]  /*01f0*/  VIADD R13, R27, 0x1800 ;  /* 0x000018001b0d7836 */ /* 0x000fc40000000000 */
[----:B-----5:R-:W-:Y:S01]  /*0200*/  IMAD.WIDE R26, R27, 0x4, R24 ;  /* 0x000000041b1a7825 */ /* 0x020fe200078e0218 */
[----:B------:R-:W-:-:S03]  /*0210*/  CS2R R14, SRZ ;  /* 0x00000000000e7805 */ /* 0x000fc6000001ff00 */
[----:B------:R-:W-:Y:S01]  /*0220*/  IMAD.WIDE R24, R13, 0x4, R24 ;  /* 0x000000040d187825 */ /* 0x000fe200078e0218 */
[----:B------:R-:W-:Y:S01]  /*0230*/  CS2R R12, SRZ ;  /* 0x00000000000c7805 */ /* 0x000fe2000001ff00 */
[----:B------:R-:W3:Y:S01]  /*0240*/  @P0 LDG.E.EL.128 R8, desc[UR6][R26.64] ;  /* 0x000000061a080981 */ /* 0x000ee2000c2e1d00 */
[----:B------:R-:W-:Y:S01]  /*0250*/  CS2R R16, SRZ ;  /* 0x0000000000107805 */ /* 0x000fe2000001ff00 */
[----:B0-----:R-:W-:Y:S01]  /*0260*/  IMAD.WIDE R20, R23, 0x4, R20 ;  /* 0x0000000417147825 */ /* 0x001fe200078e0214 */
[----:B------:R-:W-:-:S04]  /*0270*/  CS2R R18, SRZ ;  /* 0x0000000000127805 */ /* 0x000fc8000001ff00 */
[----:B------:R0:W3:Y:S04]  /*0280*/  @!P2 LDG.E.EL.128 R12, desc[UR6][R20.64] ;  /* 0x00000006140ca981 */ /* 0x0000e8000c2e1d00 */
[----:B------:R1:W4:Y:S01]  /*0290*/  @P1 LDG.E.EL.128 R16, desc[UR6][R24.64] ;  /* 0x0000000618101981 */ /* 0x000322000c2e1d00 */
[----:B0-----:R-:W0:Y:S08]  /*02a0*/  LDC.64 R20, c[0x0][0x230] ;  /* 0x00008c00ff147b82 */ /* 0x001e300000000a00 */
[----:B-1----:R-:W1:Y:S01]  /*02b0*/  LDC.64 R24, c[0x0][0x228] ;  /* 0x00008a00ff187b82 */ /* 0x002e620000000a00 */
[----:B0-----:R-:W-:-:S04]  /*02c0*/  IMAD.WIDE R20, R23, 0x4, R20 ;  /* 0x0000000417147825 */ /* 0x001fc800078e0214 */
[----:B-1----:R-:W-:-:S04]  /*02d0*/  IMAD.WIDE R24, R23, 0x4, R24 ;  /* 0x0000000417187825 */ /* 0x002fc800078e0218 */
[----:B--2---:R-:W-:Y:S01]  /*02e0*/  FADD R4, R4, 9.9999997473787516356e-06 ;  /* 0x3727c5ac04047421 */ /* 0x004fe20000000000 */
[----:B------:R-:W-:-:S03]  /*02f0*/  FADD R5, R5, 9.9999997473787516356e-06 ;  /* 0x3727c5ac05057421 */ /* 0x000fc60000000000 */
[----:B------:R-:W0:Y:S08]  /*0300*/  MUFU.SQRT R27, R4 ;  /* 0x00000004001b7308 */ /* 0x000e300000002000 */
[----:B------:R1:W2:Y:S01]  /*0310*/  MUFU.SQRT R22, R5 ;  /* 0x0000000500167308 */ /* 0x0002a20000002000 */
[C---:B0-----:R-:W-:Y:S02]  /*0320*/  FSETP.GT.AND P0, PT, R27.reuse, 8.50705917302346158658e+37, PT ;  /* 0x7e8000001b00780b */ /* 0x041fe40003f04000 */
[----:B------:R-:W-:Y:S01]  /*0330*/  FSETP.GEU.AND P3, PT, R27, 1.175494350822287508e-38, PT ;  /* 0x008000001b00780b */ /* 0x000fe20003f6e000 */
[----:B-1----:R-:W-:Y:S01]  /*0340*/  IMAD.MOV.U32 R5, RZ, RZ, 0x3e800000 ;  /* 0x3e800000ff057424 */ /* 0x002fe200078e00ff */
[----:B--2---:R-:W-:-:S02]  /*0350*/  FSETP.GT.AND P1, PT, R22, 8.50705917302346158658e+37, PT ;  /* 0x7e8000001600780b */ /* 0x004fc40003f24000 */
[----:B------:R-:W-:Y:S02]  /*0360*/  FSETP.GEU.AND P4, PT, R22, 1.175494350822287508e-38, PT ;  /* 0x008000001600780b */ /* 0x000fe40003f8e000 */
[----:B------:R-:W-:-:S05]  /*0370*/  FSEL R29, R5, 1, P1 ;  /* 0x3f800000051d7808 */ /* 0x000fca0000800000 */
[----:B------:R-:W-:Y:S01]  /*0380*/  @P0 FMUL R27, R27, 0.25 ;  /* 0x3e8000001b1b0820 */ /* 0x000fe20000400000 */
[----:B---3--:R-:W-:Y:S01]  /*0390*/  FADD R4, -R12, R8 ;  /* 0x000000080c047221 */ /* 0x008fe20000000100 */
[----:B------:R-:W-:Y:S01]  /*03a0*/  FADD R26, -R14, R10 ;  /* 0x0000000a0e1a7221 */ /* 0x000fe20000000100 */
[----:B------:R-:W-:Y:S01]  /*03b0*/  FADD R28, -R15, R11 ;  /* 0x0000000b0f1c7221 */ /* 0x000fe20000000100 */
[----:B------:R-:W-:Y:S01]  /*03c0*/  @!P3 FMUL R27, R27, 16777216 ;  /* 0x4b8000001b1bb820 */ /* 0x000fe20000400000 */
[----:B----4-:R-:W-:Y:S01]  /*03d0*/  FADD R16, -R12, R16 ;  /* 0x000000100c107221 */ /* 0x010fe20000000100 */
[----:B------:R-:W-:Y:S01]  /*03e0*/  FSEL R12, R5, 1, P0 ;  /* 0x3f800000050c7808 */ /* 0x000fe20000000000 */
[----:B------:R-:W-:Y:S01]  /*03f0*/  FADD R17, -R13, R17 ;  /* 0x000000110d117221 */ /* 0x000fe20000000100 */
[----:B------:R-:W-:Y:S01]  /*0400*/  @P1 FMUL R22, R22, 0.25 ;  /* 0x3e80000016161820 */ /* 0x000fe20000400000 */
[----:B------:R-:W-:Y:S01]  /*0410*/  FADD R18, -R14, R18 ;  /* 0x000000120e127221 */ /* 0x000fe20000000100 */
[----:B------:R-:W0:Y:S01]  /*0420*/  MUFU.RCP R27, R27 ;  /* 0x0000001b001b7308 */ /* 0x000e220000001000 */
[----:B------:R-:W-:Y:S01]  /*0430*/  @!P3 FMUL R12, R12, 16777216 ;  /* 0x4b8000000c0cb820 */ /* 0x000fe20000400000 */
[----:B------:R-:W-:Y:S01]  /*0440*/  @!P4 FMUL R22, R22, 16777216 ;  /* 0x4b8000001616c820 */ /* 0x000fe20000400000 */
[----:B------:R-:W-:Y:S01]  /*0450*/  @!P4 FMUL R29, R29, 16777216 ;  /* 0x4b8000001d1dc820 */ /* 0x000fe20000400000 */
[----:B------:R-:W-:Y:S01]  /*0460*/  FADD R19, -R15, R19 ;  /* 0x000000130f137221 */ /* 0x000fe20000000100 */
[----:B------:R-:W-:-:S03]  /*0470*/  CS2R R10, SRZ ;  /* 0x00000000000a7805 */ /* 0x000fc6000001ff00 */
[----:B------:R1:W2:Y:S01]  /*0480*/  MUFU.RCP R8, R22 ;  /* 0x0000001600087308 */ /* 0x0002a20000001000 */
[----:B------:R-:W-:Y:S01]  /*0490*/  CS2R R14, SRZ ;  /* 0x00000000000e7805 */ /* 0x000fe2000001ff00 */
[----:B0-----:R-:W-:Y:S01]  /*04a0*/  FMUL R27, R27, R12 ;  /* 0x0000000c1b1b7220 */ /* 0x001fe20000400000 */
[----:B-1----:R-:W-:Y:S01]  /*04b0*/  FADD R22, -R13, R9 ;  /* 0x000000090d167221 */ /* 0x002fe20000000100 */
[----:B------:R-:W-:Y:S01]  /*04c0*/  CS2R R12, SRZ ;  /* 0x00000000000c7805 */ /* 0x000fe2000001ff00 */
[----:B--2---:R-:W-:Y:S01]  /*04d0*/  FMUL R29, R8, R29 ;  /* 0x0000001d081d7220 */ /* 0x004fe20000400000 */
[----:B------:R-:W-:-:S04]  /*04e0*/  CS2R R8, SRZ ;  /* 0x0000000000087805 */ /* 0x000fc8000001ff00 */
[----:B------:R-:W2:Y:S04]  /*04f0*/  @!P2 LDG.E.EL.128 R12, desc[UR6][R20.64] ;  /* 0x00000006140ca981 */ /* 0x000ea8000c2e1d00 */
[----:B------:R0:W2:Y:S01]  /*0500*/  @!P2 LDG.E.EL.128 R8, desc[UR6][R24.64] ;  /* 0x000000061808a981 */ /* 0x0000a2000c2e1d00 */
[----:B------:R-:W-:-:S06]  /*0510*/  FADD R7, R7, 9.9999997473787516356e-06 ;  /* 0x3727c5ac07077421 */ /* 0x000fcc0000000000 */
[----:B------:R-:W1:Y:S01]  /*0520*/  MUFU.SQRT R7, R7 ;  /* 0x0000000700077308 */ /* 0x000e620000002000 */
[----:B------:R-:W-:Y:S02]  /*0530*/  FADD R23, R6, 9.9999997473787516356e-06 ;  /* 0x3727c5ac06177421 */ /* 0x000fe40000000000 */
[----:B------:R-:W3:Y:S05]  /*0540*/  S2R R6, SR_TID.X ;  /* 0x0000000000067919 */ /* 0x000eea0000002100 */
[----:B0-----:R-:W0:Y:S01]  /*0550*/  MUFU.SQRT R24, R23 ;  /* 0x0000001700187308 */ /* 0x001e220000002000 */
[C---:B-1----:R-:W-:Y:S02]  /*0560*/  FSETP.GT.AND P1, PT, R7.reuse, 8.50705917302346158658e+37, PT ;  /* 0x7e8000000700780b */ /* 0x042fe40003f24000 */
[----:B------:R-:W-:Y:S01]  /*0570*/  FSETP.GEU.AND P3, PT, R7, 1.175494350822287508e-38, PT ;  /* 0x008000000700780b */ /* 0x000fe20003f6e000 */
[----:B------:R-:W1:Y:S01]  /*0580*/  S2UR UR5, SR_CgaCtaId ;  /* 0x00000000000579c3 */ /* 0x000e620000008800 */
[----:B0-----:R-:W-:-:S09]  /*0590*/  FSETP.GT.AND P0, PT, R24, 8.50705917302346158658e+37, PT ;  /* 0x7e8000001800780b */ /* 0x001fd20003f04000 */
[----:B------:R-:W-:Y:S01]  /*05a0*/  @P1 FMUL R7, R7, 0.25 ;  /* 0x3e80000007071820 */ /* 0x000fe20000400000 */
[----:B------:R-:W-:-:S03]  /*05b0*/  FSETP.GEU.AND P2, PT, R24, 1.175494350822287508e-38, PT ;  /* 0x008000001800780b */ /* 0x000fc60003f4e000 */
[----:B------:R-:W-:Y:S01]  /*05c0*/  @!P3 FMUL R7, R7, 16777216 ;  /* 0x4b8000000707b820 */ /* 0x000fe20000400000 */
[C---:B------:R-:W-:Y:S01]  /*05d0*/  FMUL R21, R27.reuse, R16 ;  /* 0x000000101b157220 */ /* 0x040fe20000400000 */
[----:B------:R-:W-:Y:S02]  /*05e0*/  FMUL R27, R27, R4 ;  /* 0x000000041b1b7220 */ /* 0x000fe40000400000 */
[----:B------:R-:W0:Y:S01]  /*05f0*/  MUFU.RCP R20, R7 ;  /* 0x0000000700147308 */ /* 0x000e220000001000 */
[C---:B------:R-:W-:Y:S01]  /*0600*/  FSEL R16, R5.reuse, 1, P0 ;  /* 0x3f80000005107808 */ /* 0x040fe20000000000 */
[----:B------:R-:W-:Y:S01]  /*0610*/  @P0 FMUL R24, R24, 0.25 ;  /* 0x3e80000018180820 */ /* 0x000fe20000400000 */
[----:B------:R-:W-:Y:S01]  /*0620*/  FSEL R5, R5, 1, P1 ;  /* 0x3f80000005057808 */ /* 0x000fe20000800000 */
[----:B------:R-:W-:Y:S02]  /*0630*/  UMOV UR4, 0x400 ;  /* 0x0000040000047882 */ /* 0x000fe40000000000 */
[----:B------:R-:W-:-:S02]  /*0640*/  @!P2 FMUL R24, R24, 16777216 ;  /* 0x4b8000001818a820 */ /* 0x000fc40000400000 */
[----:B------:R-:W-:Y:S01]  /*0650*/  @!P3 FMUL R5, R5, 16777216 ;  /* 0x4b8000000505b820 */ /* 0x000fe20000400000 */
[----:B-1----:R-:W-:Y:S01]  /*0660*/  UPRMT UR4, UR5, 0x654, UR4 ;  /* 0x0000065405047896 */ /* 0x002fe20008000004 */
[----:B------:R-:W1:Y:S02]  /*0670*/  MUFU.RCP R23, R24 ;  /* 0x0000001800177308 */ /* 0x000e640000001000 */
[----:B0-----:R-:W-:Y:S01]  /*0680*/  FMUL R20, R20, R5 ;  /* 0x0000000514147220 */ /* 0x001fe20000400000 */
[----:B------:R-:W-:-:S04]  /*0690*/  @!P2 FMUL R16, R16, 16777216 ;  /* 0x4b8000001010a820 */ /* 0x000fc80000400000 */
[----:B-1----:R-:W-:Y:S01]  /*06a0*/  FMUL R23, R23, R16 ;  /* 0x0000001017177220 */ /* 0x002fe20000400000 */
[----:B------:R-:W-:Y:S01]  /*06b0*/  LOP3.LUT R3, R3, 0x1f, R0, 0xf8, !PT ;  /* 0x0000001f03037812 */ /* 0x000fe200078ef800 */
[----:B------:R-:W-:Y:S01]  /*06c0*/  FMUL R28, R20, R28 ;  /* 0x0000001c141c7220 */ /* 0x000fe20000400000 */
[-CC-:B--2---:R-:W-:Y:S01]  /*06d0*/  FFMA R4, R27, R8.reuse, R12.reuse ;  /* 0x000000081b047223 */ /* 0x184fe2000000000c */
[----:B------:R-:W-:Y:S01]  /*06e0*/  FFMA R8, R21, R8, R12 ;  /* 0x0000000815087223 */ /* 0x000fe2000000000c */
[----:B---3--:R-:W-:Y:S01]  /*06f0*/  IMAD.SHL.U32 R12, R6, 0x80, RZ ;  /* 0x00000080060c7824 */ /* 0x008fe200078e00ff */
[----:B------:R-:W-:-:S04]  /*0700*/  SHF.R.U32.HI R21, RZ, 0x3, R6 ;  /* 0x00000003ff157819 */ /* 0x000fc80000011606 */
[----:B------:R-:W-:Y:S02]  /*0710*/  SGXT.U32 R21, R21, 0x4 ;  /* 0x000000041515781a */ /* 0x000fe40000000000 */
[----:B------:R-:W-:-:S04]  /*0720*/  LOP3.LUT R12, R12, 0x380, RZ, 0xc0, !PT ;  /* 0x000003800c0c7812 */ /* 0x000fc800078ec0ff */
[C---:B------:R-:W-:Y:S02]  /*0730*/  LOP3.LUT R5, R12.reuse, R21, RZ, 0xfc, !PT ;  /* 0x000000150c057212 */ /* 0x040fe400078efcff */
[----:B------:R-:W-:-:S04]  /*0740*/  LOP3.LUT R21, R12, 0x40, RZ, 0xfc, !PT ;  /* 0x000000400c157812 */ /* 0x000fc800078efcff */
[----:B------:R-:W-:Y:S02]  /*0750*/  LEA.HI R24, R21, UR4, RZ, 0x1d ;  /* 0x0000000415187c11 */ /* 0x000fe4000f8fe8ff */
[----:B------:R-:W-:-:S04]  /*0760*/  SHF.R.U32.HI R21, RZ, 0x5, R0 ;  /* 0x00000005ff157819 */ /* 0x000fc80000011600 */
[----:B------:R-:W-:-:S04]  /*0770*/  SGXT.U32 R21, R21, 0x2 ;  /* 0x000000021515781a */ /* 0x000fc80000000000 */
[----:B------:R-:W-:Y:S01]  /*0780*/  LOP3.LUT R2, R21, R2, RZ, 0xfc, !PT ;  /* 0x0000000215027212 */ /* 0x000fe200078efcff */
[----:B------:R-:W-:Y:S01]  /*0790*/  FMUL R21, R23, R18 ;  /* 0x0000001217157220 */ /* 0x000fe20000400000 */
[C---:B------:R-:W-:Y:S02]  /*07a0*/  LOP3.LUT R7, R12.reuse, 0x20, RZ, 0xfc, !PT ;  /* 0x000000200c077812 */ /* 0x040fe400078efcff */
[----:B------:R-:W-:Y:S01]  /*07b0*/  LOP3.LUT R25, R12, 0x60, RZ, 0xfc, !PT ;  /* 0x000000600c197812 */ /* 0x000fe200078efcff */
[----:B------:R-:W-:Y:S01]  /*07c0*/  IMAD.HI R18, R2, 0x2aaaaaab, RZ ;  /* 0x2aaaaaab02127827 */ /* 0x000fe200078e02ff */
[----:B------:R-:W-:Y:S02]  /*07d0*/  LEA.HI R16, R12, UR4, RZ, 0x1d ;  /* 0x000000040c107c11 */ /* 0x000fe4000f8fe8ff */
[----:B------:R-:W-:Y:S01]  /*07e0*/  LEA.HI R12, R7, UR4, RZ, 0x1d ;  /* 0x00000004070c7c11 */ /* 0x000fe2000f8fe8ff */
[----:B------:R-:W-:Y:S02]  /*07f0*/  IMAD R7, R5, 0x4, R24 ;  /* 0x0000000405077824 */ /* 0x000fe400078e0218 */
[----:B------:R-:W-:Y:S01]  /*0800*/  FMUL R24, R29, R17 ;  /* 0x000000111d187220 */ /* 0x000fe20000400000 */
[----:B------:R-:W-:Y:S01]  /*0810*/  FMUL R23, R23, R26 ;  /* 0x0000001a17177220 */ /* 0x000fe20000400000 */
[----:B------:R-:W-:Y:S01]  /*0820*/  SHF.R.U32.HI R17, RZ, 0x1f, R18 ;  /* 0x0000001fff117819 */ /* 0x000fe20000011612 */
[----:B------:R-:W-:Y:S01]  /*0830*/  FMUL R26, R29, R22 ;  /* 0x000000161d1a7220 */ /* 0x000fe20000400000 */
[----:B------:R-:W-:-:S02]  /*0840*/  LEA.HI R25, R25, UR4, RZ, 0x1d ;  /* 0x0000000419197c11 */ /* 0x000fc4000f8fe8ff */
[----:B------:R-:W-:Y:S01]  /*0850*/  LEA.HI.SX32 R17, R18, R17, 0x1a ;  /* 0x0000001112117211 */ /* 0x000fe200078fd2ff */
[-CC-:B------:R-:W-:Y:S01]  /*0860*/  FFMA R18, R26, R9.reuse, R13.reuse ;  /* 0x000000091a127223 */ /* 0x180fe2000000000d */
[----:B------:R-:W-:Y:S01]  /*0870*/  FFMA R13, R24, R9, R13 ;  /* 0x00000009180d7223 */ /* 0x000fe2000000000d */
[----:B------:R-:W-:Y:S02]  /*0880*/  SHF.R.U32.HI R9, RZ, 0x3, R0 ;  /* 0x00000003ff097819 */ /* 0x000fe40000011600 */
[----:B------:R-:W-:Y:S01]  /*0890*/  LOP3.LUT R0, R6, 0x7f, RZ, 0xc0, !PT ;  /* 0x0000007f06007812 */ /* 0x000fe200078ec0ff */
[C---:B------:R-:W-:Y:S02]  /*08a0*/  IMAD R16, R5.reuse, 0x4, R16 ;  /* 0x0000000405107824 */ /* 0x040fe400078e0210 */
[----:B------:R-:W-:Y:S01]  /*08b0*/  FMUL R22, R20, R19 ;  /* 0x0000001314167220 */ /* 0x000fe20000400000 */
[C---:B------:R-:W-:Y:S02]  /*08c0*/  IMAD R12, R5.reuse, 0x4, R12 ;  /* 0x00000004050c7824 */ /* 0x040fe400078e020c */
[----:B------:R-:W-:Y:S01]  /*08d0*/  IMAD R5, R5, 0x4, R25 ;  /* 0x0000000405057824 */ /* 0x000fe200078e0219 */
[----:B------:R-:W-:Y:S01]  /*08e0*/  LOP3.LUT R25, R0, 0x280, RZ, 0xfc, !PT ;  /* 0x0000028000197812 */ /* 0x000fe200078efcff */
[----:B------:R-:W-:Y:S01]  /*08f0*/  FFMA R20, R21, R10, R14 ;  /* 0x0000000a15147223 */ /* 0x000fe2000000000e */
[-CC-:B------:R-:W-:Y:S01]  /*0900*/  FFMA R21, R28, R11.reuse, R15.reuse ;  /* 0x0000000b1c157223 */ /* 0x180fe2000000000f */
[----:B------:R-:W-:Y:S01]  /*0910*/  FFMA R22, R22, R11, R15 ;  /* 0x0000000b16167223 */ /* 0x000fe2000000000f */
[----:B------:R-:W-:-:S02]  /*0920*/  LOP3.LUT R11, R0, 0x180, RZ, 0xfc, !PT ;  /* 0x00000180000b7812 */ /* 0x000fc400078efcff */
[C---:B------:R-:W-:Y:S02]  /*0930*/  LOP3.LUT R15, R0.reuse, 0x200, RZ, 0xfc, !PT ;  /* 0x00000200000f7812 */ /* 0x040fe400078efcff */
[----:B------:R-:W-:Y:S02]  /*0940*/  SHF.R.U32.HI R25, RZ, 0x3, R25 ;  /* 0x00000003ff197819 */ /* 0x000fe40000011619 */
[----:B------:R-:W-:Y:S02]  /*0950*/  LOP3.LUT R27, R0, 0x300, RZ, 0xfc, !PT ;  /* 0x00000300001b7812 */ /* 0x000fe400078efcff */
[----:B------:R-:W-:Y:S02]  /*0960*/  SHF.R.U32.HI R11, RZ, 0x3, R11 ;  /* 0x00000003ff0b7819 */ /* 0x000fe4000001160b */
[----:B------:R-:W-:Y:S02]  /*0970*/  SHF.R.U32.HI R15, RZ, 0x3, R15 ;  /* 0x00000003ff0f7819 */ /* 0x000fe4000001160f */
[----:B------:R-:W-:-:S02]  /*0980*/  LOP3.LUT R25, R25, 0x5c, RZ, 0xc0, !PT ;  /* 0x0000005c19197812 */ /* 0x000fc400078ec0ff */
[----:B------:R-:W-:Y:S02]  /*0990*/  SHF.R.U32.HI R27, RZ, 0x3, R27 ;  /* 0x00000003ff1b7819 */ /* 0x000fe4000001161b */
[----:B------:R-:W-:Y:S01]  /*09a0*/  FSETP.GEU.AND P0, PT, R4, RZ, PT ;  /* 0x000000ff0400720b */ /* 0x000fe20003f0e000 */
[----:B------:R-:W-:Y:S01]  /*09b0*/  FFMA R19, R23, R10, R14 ;  /* 0x0000000a17137223 */ /* 0x000fe2000000000e */
[----:B------:R-:W-:Y:S01]  /*09c0*/  LOP3.LUT R11, R11, 0x3c, RZ, 0xc0, !PT ;  /* 0x0000003c0b0b7812 */ /* 0x000fe200078ec0ff */
[----:B------:R-:W-:Y:S01]  /*09d0*/  VIADD R25, R25, UR4 ;  /* 0x0000000419197c36 */ /* 0x000fe20008000000 */
[----:B------:R-:W-:Y:S02]  /*09e0*/  LOP3.LUT R15, R15, 0x4c, RZ, 0xc0, !PT ;  /* 0x0000004c0f0f7812 */ /* 0x000fe400078ec0ff */
[----:B------:R-:W-:Y:S02]  /*09f0*/  LOP3.LUT R9, R9, 0xc, RZ, 0xc0, !PT ;  /* 0x0000000c09097812 */ /* 0x000fe400078ec0ff */
[----:B------:R-:W-:-:S02]  /*0a00*/  LOP3.LUT R27, R27, 0x6c, RZ, 0xc0, !PT ;  /* 0x0000006c1b1b7812 */ /* 0x000fc400078ec0ff */
[----:B------:R-:W-:Y:S02]  /*0a10*/  FSEL R4, R4, RZ, P0 ;  /* 0x000000ff04047208 */ /* 0x000fe40000000000 */
[----:B------:R-:W-:Y:S01]  /*0a20*/  FSETP.GEU.AND P0, PT, R18, RZ, PT ;  /* 0x000000ff1200720b */ /* 0x000fe20003f0e000 */
[----:B------:R-:W-:Y:S01]  /*0a30*/  VIADD R11, R11, UR4 ;  /* 0x000000040b0b7c36 */ /* 0x000fe20008000000 */
[C---:B------:R-:W-:Y:S01]  /*0a40*/  LOP3.LUT R10, R0.reuse, 0x100, RZ, 0xfc, !PT ;  /* 0x00000100000a7812 */ /* 0x040fe200078efcff */
[----:B------:R-:W-:Y:S01]  /*0a50*/  VIADD R15, R15, UR4 ;  /* 0x000000040f0f7c36 */ /* 0x000fe20008000000 */
[----:B------:R-:W-:Y:S01]  /*0a60*/  FSETP.GEU.AND P3, PT, R19, RZ, PT ;  /* 0x000000ff1300720b */ /* 0x000fe20003f6e000 */
[----:B------:R-:W-:Y:S01]  /*0a70*/  IMAD R14, R0, 0x4, R25 ;  /* 0x00000004000e7824 */ /* 0x000fe200078e0219 */
[----:B------:R-:W-:Y:S01]  /*0a80*/  FSEL R25, R18, RZ, P0 ;  /* 0x000000ff12197208 */ /* 0x000fe20000000000 */
[----:B------:R-:W-:Y:S01]  /*0a90*/  VIADD R23, R9, UR4 ;  /* 0x0000000409177c36 */ /* 0x000fe20008000000 */
[----:B------:R-:W-:Y:S01]  /*0aa0*/  FSETP.GEU.AND P1, PT, R8, RZ, PT ;  /* 0x000000ff0800720b */ /* 0x000fe20003f2e000 */
[----:B------:R-:W-:Y:S01]  /*0ab0*/  VIADD R27, R27, UR4 ;  /* 0x000000041b1b7c36 */ /* 0x000fe20008000000 */
[----:B------:R-:W-:Y:S01]  /*0ac0*/  SHF.R.U32.HI R9, RZ, 0x3, R10 ;  /* 0x00000003ff097819 */ /* 0x000fe2000001160a */
[C---:B------:R-:W-:Y:S01]  /*0ad0*/  IMAD R10, R0.reuse, 0x4, R11 ;  /* 0x00000004000a7824 */ /* 0x040fe200078e020b */
[----:B------:R-:W-:Y:S01]  /*0ae0*/  FSETP.GEU.AND P0, PT, R13, RZ, PT ;  /* 0x000000ff0d00720b */ /* 0x000fe20003f0e000 */
[C---:B------:R-:W-:Y:S01]  /*0af0*/  IMAD R11, R0.reuse, 0x4, R15 ;  /* 0x00000004000b7824 */ /* 0x040fe200078e020f */
[----:B------:R-:W-:Y:S01]  /*0b00*/  FSETP.GEU.AND P2, PT, R21, RZ, PT ;  /* 0x000000ff1500720b */ /* 0x000fe20003f4e000 */
[----:B------:R-:W-:Y:S01]  /*0b10*/  IMAD R15, R0, 0x4, R27 ;  /* 0x00000004000f7824 */ /* 0x000fe200078e021b */
[----:B------:R-:W-:-:S02]  /*0b20*/  FSEL R18, R19, RZ, P3 ;  /* 0x000000ff13127208 */ /* 0x000fc40001800000 */
[----:B------:R-:W-:Y:S02]  /*0b30*/  FSEL R19, R8, RZ, P1 ;  /* 0x000000ff08137208 */ /* 0x000fe40000800000 */
[----:B------:R-:W-:Y:S02]  /*0b40*/  FSEL R27, R13, RZ, P0 ;  /* 0x000000ff0d1b7208 */ /* 0x000fe40000000000 */
[----:B------:R-:W-:Y:S02]  /*0b50*/  FSETP.GEU.AND P1, PT, R20, RZ, PT ;  /* 0x000000ff1400720b */ /* 0x000fe40003f2e000 */
[----:B------:R-:W-:Y:S02]  /*0b60*/  FSEL R26, R21, RZ, P2 ;  /* 0x000000ff151a7208 */ /* 0x000fe40001000000 */
[----:B------:R-:W-:Y:S01]  /*0b70*/  FSETP.GEU.AND P0, PT, R22, RZ, PT ;  /* 0x000000ff1600720b */ /* 0x000fe20003f0e000 */
[----:B------:R-:W-:Y:S01]  /*0b80*/  STS [R16], R4 ;  /* 0x0000000410007388 */ /* 0x000fe20000000800 */
[----:B------:R-:W-:-:S02]  /*0b90*/  FSEL R28, R20, RZ, P1 ;  /* 0x000000ff141c7208 */ /* 0x000fc40000800000 */
[----:B------:R-:W-:Y:S01]  /*0ba0*/  FSEL R22, R22, RZ, P0 ;  /* 0x000000ff16167208 */ /* 0x000fe20000000000 */
[----:B------:R-:W-:Y:S04]  /*0bb0*/  STS [R12+0x80], R25 ;  /* 0x000080190c007388 */ /* 0x000fe80000000800 */
[----:B------:R0:W-:Y:S04]  /*0bc0*/  STS [R7+0x100], R18 ;  /* 0x0001001207007388 */ /* 0x0001e80000000800 */
[----:B------:R-:W-:Y:S04]  /*0bd0*/  STS [R5+0x180], R26 ;  /* 0x0001801a05007388 */ /* 0x000fe80000000800 */
[----:B------:R-:W-:Y:S04]  /*0be0*/  STS [R16+0x40], R19 ;  /* 0x0000401310007388 */ /* 0x000fe80000000800 */
[----:B------:R1:W-:Y:S04]  /*0bf0*/  STS [R12+0xc0], R27 ;  /* 0x0000c01b0c007388 */ /* 0x0003e80000000800 */
[----:B------:R-:W-:Y:S04]  /*0c00*/  STS [R7+0x140], R28 ;  /* 0x0001401c07007388 */ /* 0x000fe80000000800 */
[----:B------:R2:W-:Y:S01]  /*0c10*/  STS [R5+0x1c0], R22 ;  /* 0x0001c01605007388 */ /* 0x0005e20000000800 */
[----:B------:R-:W-:Y:S01]  /*0c20*/  BAR.SYNC.DEFER_BLOCKING 0x0 ;  /* 0x0000000000007b1d */ /* 0x000fe20000010000 */
[----:B------:R-:W-:Y:S01]  /*0c30*/  IMAD R23, R0, 0x4, R23 ;  /* 0x0000000400177824 */ /* 0x000fe200078e0217 */
[----:B------:R-:W-:-:S02]  /*0c40*/  LOP3.LUT R24, R2, 0x8, RZ, 0xfc, !PT ;  /* 0x0000000802187812 */ /* 0x000fc400078efcff */
[----:B------:R-:W-:Y:S02]  /*0c50*/  LOP3.LUT R8, R2, 0xc, RZ, 0xfc, !PT ;  /* 0x0000000c02087812 */ /* 0x000fe400078efcff */
[----:B------:R-:W-:Y:S01]  /*0c60*/  LOP3.LUT R6, R0, 0x80, RZ, 0xfc, !PT ;  /* 0x0000008000067812 */ /* 0x000fe200078efcff */
[----:B0-----:R-:W-:Y:S01]  /*0c70*/  IMAD.HI R18, R24, 0x2aaaaaab, RZ ;  /* 0x2aaaaaab18127827 */ /* 0x001fe200078e02ff */
[----:B------:R-:W-:-:S03]  /*0c80*/  LOP3.LUT R13, R2, 0x4, RZ, 0xfc, !PT ;  /* 0x00000004020d7812 */ /* 0x000fc600078efcff */
[----:B------:R-:W-:Y:S01]  /*0c90*/  IMAD.HI R21, R8, 0x2aaaaaab, RZ ;  /* 0x2aaaaaab08157827 */ /* 0x000fe200078e02ff */
[----:B------:R-:W-:Y:S02]  /*0ca0*/  SHF.R.U32.HI R6, RZ, 0x3, R6 ;  /* 0x00000003ff067819 */ /* 0x000fe40000011606 */
[----:B-1----:R-:W-:Y:S01]  /*0cb0*/  LOP3.LUT R12, R2, 0x18, RZ, 0xfc, !PT ;  /* 0x00000018020c7812 */ /* 0x002fe200078efcff */
[----:B------:R-:W-:Y:S01]  /*0cc0*/  IMAD.HI R20, R13, 0x2aaaaaab, RZ ;  /* 0x2aaaaaab0d147827 */ /* 0x000fe200078e02ff */
[----:B------:R-:W-:Y:S02]  /*0cd0*/  SHF.R.U32.HI R19, RZ, 0x1f, R18 ;  /* 0x0000001fff137819 */ /* 0x000fe40000011612 */
[----:B------:R-:W-:Y:S01]  /*0ce0*/  SHF.R.U32.HI R4, RZ, 0x1f, R21 ;  /* 0x0000001fff047819 */ /* 0x000fe20000011615 */
[----:B------:R-:W0:Y:S01]  /*0cf0*/  LDS R23, [R23] ;  /* 0x0000000017177984 */ /* 0x000e220000000800 */
[----:B------:R-:W-:Y:S02]  /*0d00*/  LOP3.LUT R6, R6, 0x1c, RZ, 0xc0, !PT ;  /* 0x0000001c06067812 */ /* 0x000fe400078ec0ff */
[----:B------:R-:W-:-:S02]  /*0d10*/  LOP3.LUT R9, R9, 0x2c, RZ, 0xc0, !PT ;  /* 0x0000002c09097812 */ /* 0x000fc400078ec0ff */
[----:B------:R-:W-:Y:S01]  /*0d20*/  ISETP.GE.AND P0, PT, R3, 0x3c1, PT ;  /* 0x000003c10300780c */ /* 0x000fe20003f06270 */
[----:B--2---:R-:W-:Y:S01]  /*0d30*/  IMAD R22, R17, -0x180, R2 ;  /* 0xfffffe8011167824 */ /* 0x004fe200078e0202 */
[----:B------:R-:W-:Y:S01]  /*0d40*/  LEA.HI.SX32 R7, R18, R19, 0x1a ;  /* 0x0000001312077211 */ /* 0x000fe200078fd2ff */
[----:B------:R-:W-:Y:S01]  /*0d50*/  IMAD.HI R19, R12, 0x2aaaaaab, RZ ;  /* 0x2aaaaaab0c137827 */ /* 0x000fe200078e02ff */
[----:B------:R-:W-:Y:S01]  /*0d60*/  SHF.R.U32.HI R25, RZ, 0x1f, R20 ;  /* 0x0000001fff197819 */ /* 0x000fe20000011614 */
[----:B------:R-:W-:Y:S01]  /*0d70*/  LDS R10, [R10+0x600] ;  /* 0x000600000a0a7984 */ /* 0x000fe20000000800 */
[----:B------:R-:W-:Y:S01]  /*0d80*/  LEA.HI.SX32 R21, R21, R4, 0x1a ;  /* 0x0000000415157211 */ /* 0x000fe200078fd2ff */
[----:B------:R-:W-:Y:S01]  /*0d90*/  VIADD R6, R6, UR4 ;  /* 0x0000000406067c36 */ /* 0x000fe20008000000 */
[----:B------:R-:W1:Y:S01]  /*0da0*/  LDC.64 R4, c[0x0][0x238] ;  /* 0x00008e00ff047b82 */ /* 0x000e620000000a00 */
[----:B------:R-:W-:Y:S01]  /*0db0*/  VIADD R9, R9, UR4 ;  /* 0x0000000409097c36 */ /* 0x000fe20008000000 */
[----:B------:R-:W-:Y:S01]  /*0dc0*/  LEA.HI.SX32 R16, R20, R25, 0x1a ;  /* 0x0000001914107211 */ /* 0x000fe200078fd2ff */
[C---:B------:R-:W-:Y:S01]  /*0dd0*/  IMAD R6, R0.reuse, 0x4, R6 ;  /* 0x0000000400067824 */ /* 0x040fe200078e0206 */
[----:B------:R-:W-:Y:S01]  /*0de0*/  SHF.R.U32.HI R18, RZ, 0x1f, R19 ;  /* 0x0000001fff127819 */ /* 0x000fe20000011613 */
[----:B------:R-:W-:Y:S01]  /*0df0*/  IMAD R9, R0, 0x4, R9 ;  /* 0x0000000400097824 */ /* 0x000fe200078e0209 */
[----:B------:R-:W-:Y:S01]  /*0e00*/  ISETP.LT.AND P6, PT, R13, 0x600, !P0 ;  /* 0x000006000d00780c */ /* 0x000fe200047c1270 */
[----:B------:R-:W-:Y:S01]  /*0e10*/  IMAD R20, R16, -0x180, R13 ;  /* 0xfffffe8010147824 */ /* 0x000fe200078e020d */
[----:B------:R-:W-:Y:S01]  /*0e20*/  LOP3.LUT R29, R0, 0x380, RZ, 0xfc, !PT ;  /* 0x00000380001d7812 */ /* 0x000fe200078efcff */
[----:B------:R-:W-:Y:S01]  /*0e30*/  LDS R11, [R11+0x800] ;  /* 0x000800000b0b7984 */ /* 0x000fe20000000800 */
[----:B------:R-:W-:-:S02]  /*0e40*/  LOP3.LUT R13, R2, 0x14, RZ, 0xfc, !PT ;  /* 0x00000014020d7812 */ /* 0x000fc400078efcff */
[----:B------:R-:W-:Y:S01]  /*0e50*/  LEA.HI.SX32 R19, R19, R18, 0x1a ;  /* 0x0000001213137211 */ /* 0x000fe200078fd2ff */
[--C-:B------:R-:W-:Y:S01]  /*0e60*/  IMAD R22, R22, 0x3c1, R3.reuse ;  /* 0x000003c116167824 */ /* 0x100fe200078e0203 */
[----:B------:R1:W2:Y:S01]  /*0e70*/  LDS R18, [R6+0x200] ;  /* 0x0002000006127984 */ /* 0x0002a20000000800 */
[----:B------:R-:W-:Y:S01]  /*0e80*/  IMAD R27, R20, 0x3c1, R3 ;  /* 0x000003c1141b7824 */ /* 0x000fe200078e0203 */
[----:B------:R-:W-:Y:S02]  /*0e90*/  SHF.R.U32.HI R29, RZ, 0x3, R29 ;  /* 0x00000003ff1d7819 */ /* 0x000fe4000001161d */
[----:B------:R-:W3:Y:S01]  /*0ea0*/  LDS R9, [R9+0x400] ;  /* 0x0004000009097984 */ /* 0x000ee20000000800 */
[----:B------:R-:W-:-:S03]  /*0eb0*/  IMAD.HI R20, R13, 0x2aaaaaab, RZ ;  /* 0x2aaaaaab0d147827 */ /* 0x000fc600078e02ff */
[----:B------:R-:W4:Y:S01]  /*0ec0*/  LDS R14, [R14+0xa00] ;  /* 0x000a00000e0e7984 */ /* 0x000f220000000800 */
[----:B------:R-:W-:Y:S01]  /*0ed0*/  IMAD R25, R17, 0xf0400, R22 ;  /* 0x000f040011197824 */ /* 0x000fe200078e0216 */
[----:B------:R-:W-:Y:S01]  /*0ee0*/  LOP3.LUT R29, R29, 0x7c, RZ, 0xc0, !PT ;  /* 0x0000007c1d1d7812 */ /* 0x000fe200078ec0ff */
[----:B------:R-:W-:Y:S01]  /*0ef0*/  IMAD R17, R16, 0xf0400, R27 ;  /* 0x000f040010117824 */ /* 0x000fe200078e021b */
[----:B------:R-:W5:Y:S01]  /*0f00*/  LDS R15, [R15+0xc00] ;  /* 0x000c00000f0f7984 */ /* 0x000f620000000800 */
[----:B------:R-:W-:Y:S01]  /*0f10*/  IMAD R22, R7, -0x180, R24 ;  /* 0xfffffe8007167824 */ /* 0x000fe200078e0218 */
[C---:B------:R-:W-:Y:S02]  /*0f20*/  ISETP.LT.AND P2, PT, R2.reuse, 0x600, !P0 ;  /* 0x000006000200780c */ /* 0x040fe40004741270 */
[----:B------:R-:W-:Y:S01]  /*0f30*/  LOP3.LUT R16, R2, 0x10, RZ, 0xfc, !PT ;  /* 0x0000001002107812 */ /* 0x000fe200078efcff */
[----:B------:R-:W-:Y:S01]  /*0f40*/  IMAD R22, R22, 0x3c1, R3 ;  /* 0x000003c116167824 */ /* 0x000fe200078e0203 */
[----:B------:R-:W-:Y:S01]  /*0f50*/  SHF.R.U32.HI R27, RZ, 0x1f, R20 ;  /* 0x0000001fff1b7819 */ /* 0x000fe20000011614 */
[----:B------:R-:W-:Y:S01]  /*0f60*/  VIADD R29, R29, UR4 ;  /* 0x000000041d1d7c36 */ /* 0x000fe20008000000 */
[----:B------:R-:W-:Y:S01]  /*0f70*/  ISETP.LT.AND P1, PT, R24, 0x600, !P0 ;  /* 0x000006001800780c */ /* 0x000fe20004721270 */
[----:B------:R-:W-:Y:S01]  /*0f80*/  IMAD.HI R24, R16, 0x2aaaaaab, RZ ;  /* 0x2aaaaaab10187827 */ /* 0x000fe200078e02ff */
[----:B------:R-:W-:-:S03]  /*0f90*/  LEA.HI.SX32 R20, R20, R27, 0x1a ;  /* 0x0000001b14147211 */ /* 0x000fc600078fd2ff */
[----:B------:R-:W-:Y:S02]  /*0fa0*/  IMAD R27, R7, 0xf0400, R22 ;  /* 0x000f0400071b7824 */ /* 0x000fe400078e0216 */
[----:B-1----:R-:W-:-:S04]  /*0fb0*/  IMAD.WIDE R6, R25, 0x4, R4 ;  /* 0x0000000419067825 */ /* 0x002fc800078e0204 */
[----:B------:R-:W-:Y:S01]  /*0fc0*/  IMAD R0, R0, 0x4, R29 ;  /* 0x0000000400007824 */ /* 0x000fe200078e021d */
[----:B------:R-:W-:Y:S01]  /*0fd0*/  SHF.R.U32.HI R29, RZ, 0x1f, R24 ;  /* 0x0000001fff1d7819 */ /* 0x000fe20000011618 */
[----:B0-----:R0:W-:Y:S01]  /*0fe0*/  @P2 STG.E desc[UR6][R6.64], R23 ;  /* 0x0000001706002986 */ /* 0x0011e2000c101906 */
[----:B------:R-:W-:Y:S01]  /*0ff0*/  ISETP.LT.AND P2, PT, R8, 0x600, !P0 ;  /* 0x000006000800780c */ /* 0x000fe20004741270 */
[----:B------:R-:W-:Y:S01]  /*1000*/  IMAD R8, R21, -0x180, R8 ;  /* 0xfffffe8015087824 */ /* 0x000fe200078e0208 */
[----:B------:R-:W-:Y:S02]  /*1010*/  LEA.HI.SX32 R25, R24, R29, 0x1a ;  /* 0x0000001d18197211 */ /* 0x000fe400078fd2ff */
[----:B------:R-:W-:Y:S01]  /*1020*/  ISETP.LT.AND P5, PT, R16, 0x600, !P0 ;  /* 0x000006001000780c */ /* 0x000fe200047a1270 */
[----:B------:R-:W-:Y:S01]  /*1030*/  IMAD R22, R8, 0x3c1, R3 ;  /* 0x000003c108167824 */ /* 0x000fe200078e0203 */
[----:B------:R-:W-:Y:S01]  /*1040*/  ISETP.LT.AND P3, PT, R12, 0x600, !P0 ;  /* 0x000006000c00780c */ /* 0x000fe20004761270 */
[----:B------:R-:W-:-:S02]  /*1050*/  IMAD R16, R25, -0x180, R16 ;  /* 0xfffffe8019107824 */ /* 0x000fc400078e0210 */
[----:B------:R-:W-:Y:S02]  /*1060*/  IMAD R12, R19, -0x180, R12 ;  /* 0xfffffe80130c7824 */ /* 0x000fe400078e020c */
[----:B------:R-:W-:Y:S01]  /*1070*/  IMAD R8, R20, -0x180, R13 ;  /* 0xfffffe8014087824 */ /* 0x000fe200078e020d */
[----:B------:R-:W-:Y:S01]  /*1080*/  LOP3.LUT R2, R2, 0x1c, RZ, 0xfc, !PT ;  /* 0x0000001c02027812 */ /* 0x000fe200078efcff */
[--C-:B------:R-:W-:Y:S01]  /*1090*/  IMAD R16, R16, 0x3c1, R3.reuse ;  /* 0x000003c110107824 */ /* 0x100fe200078e0203 */
[----:B------:R-:W-:Y:S01]  /*10a0*/  ISETP.LT.AND P4, PT, R13, 0x600, !P0 ;  /* 0x000006000d00780c */ /* 0x000fe20004781270 */
[--C-:B------:R-:W-:Y:S02]  /*10b0*/  IMAD R12, R12, 0x3c1, R3.reuse ;  /* 0x000003c10c0c7824 */ /* 0x100fe400078e0203 */
[----:B------:R-:W-:Y:S01]  /*10c0*/  IMAD R13, R8, 0x3c1, R3 ;  /* 0x000003c1080d7824 */ /* 0x000fe200078e0203 */
[----:B------:R-:W-:Y:S01]  /*10d0*/  ISETP.LT.AND P0, PT, R2, 0x600, !P0 ;  /* 0x000006000200780c */ /* 0x000fe20004701270 */
[----:B------:R-:W-:-:S02]  /*10e0*/  IMAD R21, R21, 0xf0400, R22 ;  /* 0x000f040015157824 */ /* 0x000fc400078e0216 */
[----:B0-----:R-:W-:-:S04]  /*10f0*/  IMAD.WIDE R6, R17, 0x4, R4 ;  /* 0x0000000411067825 */ /* 0x001fc800078e0204 */
[----:B------:R-:W-:Y:S02]  /*1100*/  IMAD R25, R25, 0xf0400, R16 ;  /* 0x000f040019197824 */ /* 0x000fe400078e0210 */
[----:B------:R-:W-:Y:S02]  /*1110*/  IMAD R19, R19, 0xf0400, R12 ;  /* 0x000f040013137824 */ /* 0x000fe400078e020c */
[----:B------:R-:W-:Y:S02]  /*1120*/  IMAD R17, R20, 0xf0400, R13 ;  /* 0x000f040014117824 */ /* 0x000fe400078e020d */
[--C-:B------:R-:W-:Y:S01]  /*1130*/  IMAD.WIDE R12, R27, 0x4, R4.reuse ;  /* 0x000000041b0c7825 */ /* 0x100fe200078e0204 */
[----:B--2---:R0:W-:Y:S03]  /*1140*/  @P6 STG.E desc[UR6][R6.64], R18 ;  /* 0x0000001206006986 */ /* 0x0041e6000c101906 */
[--C-:B------:R-:W-:Y:S01]  /*1150*/  IMAD.WIDE R22, R21, 0x4, R4.reuse ;  /* 0x0000000415167825 */ /* 0x100fe200078e0204 */
[----:B---3--:R0:W-:Y:S03]  /*1160*/  @P1 STG.E desc[UR6][R12.64], R9 ;  /* 0x000000090c001986 */ /* 0x0081e6000c101906 */
[--C-:B------:R-:W-:Y:S01]  /*1170*/  IMAD.WIDE R20, R25, 0x4, R4.reuse ;  /* 0x0000000419147825 */ /* 0x100fe200078e0204 */
[----:B------:R0:W-:Y:S03]  /*1180*/  @P2 STG.E desc[UR6][R22.64], R10 ;  /* 0x0000000a16002986 */ /* 0x0001e6000c101906 */
[--C-:B------:R-:W-:Y:S01]  /*1190*/  IMAD.WIDE R16, R17, 0x4, R4.reuse ;  /* 0x0000000411107825 */ /* 0x100fe200078e0204 */
[----:B------:R0:W-:Y:S03]  /*11a0*/  @P5 STG.E desc[UR6][R20.64], R11 ;  /* 0x0000000b14005986 */ /* 0x0001e6000c101906 */
[----:B------:R-:W-:Y:S01]  /*11b0*/  IMAD.WIDE R24, R19, 0x4, R4 ;  /* 0x0000000413187825 */ /* 0x000fe200078e0204 */
[----:B----4-:R0:W-:Y:S04]  /*11c0*/  @P4 STG.E desc[UR6][R16.64], R14 ;  /* 0x0000000e10004986 */ /* 0x0101e8000c101906 */
[----:B-----5:R0:W-:Y:S02]  /*11d0*/  @P3 STG.E desc[UR6][R24.64], R15 ;  /* 0x0000000f18003986 */ /* 0x0201e4000c101906 */
[----:B0-----:R-:W-:Y:S05]  /*11e0*/  @!P0 EXIT ;  /* 0x000000000000894d */ /* 0x001fea0003800000 */
[----:B0-----:R-:W0:Y:S01]  /*11f0*/  LDS R9, [R0+0xe00] ;  /* 0x000e000000097984 */ /* 0x001e220000000800 */
[----:B------:R-:W-:-:S05]  /*1200*/  IMAD.HI R6, R2, 0x2aaaaaab, RZ ;  /* 0x2aaaaaab02067827 */ /* 0x000fca00078e02ff */
[----:B------:R-:W-:-:S04]  /*1210*/  SHF.R.U32.HI R7, RZ, 0x1f, R6 ;  /* 0x0000001fff077819 */ /* 0x000fc80000011606 */
[----:B------:R-:W-:-:S05]  /*1220*/  LEA.HI.SX32 R7, R6, R7, 0x1a ;  /* 0x0000000706077211 */ /* 0x000fca00078fd2ff */
[----:B------:R-:W-:-:S04]  /*1230*/  IMAD R2, R7, -0x180, R2 ;  /* 0xfffffe8007027824 */ /* 0x000fc800078e0202 */
[----:B------:R-:W-:-:S04]  /*1240*/  IMAD R2, R2, 0x3c1, R3 ;  /* 0x000003c102027824 */ /* 0x000fc800078e0203 */
[----:B------:R-:W-:-:S04]  /*1250*/  IMAD R7, R7, 0xf0400, R2 ;  /* 0x000f040007077824 */ /* 0x000fc800078e0202 */
[----:B------:R-:W-:-:S05]  /*1260*/  IMAD.WIDE R4, R7, 0x4, R4 ;  /* 0x0000000407047825 */ /* 0x000fca00078e0204 */
[----:B0-----:R-:W-:Y:S01]  /*1270*/  STG.E desc[UR6][R4.64], R9 ;  /* 0x0000000904007986 */ /* 0x001fe2000c101906 */
[----:B------:R-:W-:Y:S05]  /*1280*/  EXIT ;  /* 0x000000000000794d */ /* 0x000fea0003800000 */
.L_x_0:
[----:B------:R-:W-:-:S00]  /*1290*/  BRA `(.L_x_0) ;  /* 0xfffffffc00fc7947 */ /* 0x000fc0000383ffff */
[----:B------:R-:W-:-:S00]  /*12a0*/  NOP ;  /* 0x0000000000007918 */ /* 0x000fc00000000000 */
        /* <DEDUP_REMOVED lines=13> */
.L_x_1:


//--------------------- .nv.global.init           --------------------------
	.section	.nv.global.init,"aw",@progbits
.nv.global.init:
	.type		_$_str,@object
	.size		_$_str,(_$_str_$_2 - _$_str)
_$_str:
        /*0000*/ 	.byte	0x5f, 0x5f, 0x43, 0x55, 0x44, 0x41, 0x5f, 0x46, 0x54, 0x5a, 0x00
	.type		_$_str_$_2,@object
	.size		_$_str_$_2,(.L_1 - _$_str_$_2)
_$_str_$_2:
        /*000b*/ 	.byte	0x5f, 0x5f, 0x43, 0x55, 0x44, 0x41, 0x5f, 0x50, 0x52, 0x45, 0x43, 0x5f, 0x53, 0x51, 0x52, 0x54
        /*001b*/ 	.byte	0x00
.L_1:


//--------------------- .nv.shared.triton_poi_fused__native_batch_norm_legit_no_training_relu_7 --------------------------
	.section	.nv.shared.triton_poi_fused__native_batch_norm_legit_no_training_relu_7,"aw",@nobits
	.sectionflags	@""
	.align	16
	.zero		1024


//--------------------- .nv.constant0.triton_poi_fused__native_batch_norm_legit_no_training_relu_7 --------------------------
	.section	.nv.constant0.triton_poi_fused__native_batch_norm_legit_no_training_relu_7,"a",@progbits
	.sectionflags	@""
	.align	4
.nv.constant0.triton_poi_fused__native_batch_norm_legit_no_training_relu_7:
	.zero		584
